	.headerflags	@"EF_CUDA_TEXMODE_UNIFIED EF_CUDA_64BIT_ADDRESS EF_CUDA_ACCELERATORS EF_CUDA_SM90 EF_CUDA_VIRTUAL_SM(EF_CUDA_SM90)"
	.elftype	@"ET_EXEC"


//--------------------- .nv.info                  --------------------------
	.section	.nv.info,"",@"SHT_CUDA_INFO"
	.align	4


	//----- nvinfo : EIATTR_REGCOUNT
	.align		4
        /*0000*/ 	.byte	0x04, 0x2f
        /*0002*/ 	.short	(.L_3 - .L_2)
	.align		4
.L_2:
        /*0004*/ 	.word	index@(triton_poi_fused__native_batch_norm_legit_no_training_add_47)
        /*0008*/ 	.word	0x00000014


	//----- nvinfo : EIATTR_MIN_STACK_SIZE
	.align		4
.L_3:
        /*000c*/ 	.byte	0x04, 0x12
        /*000e*/ 	.short	(.L_5 - .L_4)
	.align		4
.L_4:
        /*0010*/ 	.word	index@(triton_poi_fused__native_batch_norm_legit_no_training_add_47)
        /*0014*/ 	.word	0x00000000


	//----- nvinfo : EIATTR_FRAME_SIZE
	.align		4
.L_5:
        /*0018*/ 	.byte	0x04, 0x11
        /*001a*/ 	.short	(.L_7 - .L_6)
	.align		4
.L_6:
        /*001c*/ 	.word	index@(triton_poi_fused__native_batch_norm_legit_no_training_add_47)
        /*0020*/ 	.word	0x00000000


	//----- nvinfo : EIATTR_MIN_STACK_SIZE
	.align		4
.L_7:
        /*0024*/ 	.byte	0x04, 0x12
        /*0026*/ 	.short	(.L_9 - .L_8)
	.align		4
.L_8:
        /*0028*/ 	.word	index@(triton_poi_fused__native_batch_norm_legit_no_training_add_47)
        /*002c*/ 	.word	0x00000000
.L_9:


//--------------------- .nv.info.triton_poi_fused__native_batch_norm_legit_no_training_add_47 --------------------------
	.section	.nv.info.triton_poi_fused__native_batch_norm_legit_no_training_add_47,"",@"SHT_CUDA_INFO"
	.sectionflags	@""
	.align	4


	//----- nvinfo : EIATTR_CUDA_API_VERSION
	.align		4
        /*0000*/ 	.byte	0x04, 0x37
        /*0002*/ 	.short	(.L_11 - .L_10)
.L_10:
        /*0004*/ 	.word	0x0000007c


	//----- nvinfo : EIATTR_KPARAM_INFO
	.align		4
.L_11:
        /*0008*/ 	.byte	0x04, 0x17
        /*000a*/ 	.short	(.L_13 - .L_12)
.L_12:
        /*000c*/ 	.word	0x00000000
        /*0010*/ 	.short	0x0007
        /*0012*/ 	.short	0x0038
        /*0014*/ 	.byte	0x00, 0xf0, 0x11, 0x00


	//----- nvinfo : EIATTR_KPARAM_INFO
	.align		4
.L_13:
        /*0018*/ 	.byte	0x04, 0x17
        /*001a*/ 	.short	(.L_15 - .L_14)
.L_14:
        /*001c*/ 	.word	0x00000000
        /*0020*/ 	.short	0x0006
        /*0022*/ 	.short	0x0030
        /*0024*/ 	.byte	0x00, 0xf4, 0x21, 0x00


	//----- nvinfo : EIATTR_KPARAM_INFO
	.align		4
.L_15:
        /*0028*/ 	.byte	0x04, 0x17
        /*002a*/ 	.short	(.L_17 - .L_16)
.L_16:
        /*002c*/ 	.word	0x00000000
        /*0030*/ 	.short	0x0005
        /*0032*/ 	.short	0x0028
        /*0034*/ 	.byte	0x00, 0xf4, 0x21, 0x00


	//----- nvinfo : EIATTR_KPARAM_INFO
	.align		4
.L_17:
        /*0038*/ 	.byte	0x04, 0x17
        /*003a*/ 	.short	(.L_19 - .L_18)
.L_18:
        /*003c*/ 	.word	0x00000000
        /*0040*/ 	.short	0x0004
        /*0042*/ 	.short	0x0020
        /*0044*/ 	.byte	0x00, 0xf4, 0x21, 0x00


	//----- nvinfo : EIATTR_KPARAM_INFO
	.align		4
.L_19:
        /*0048*/ 	.byte	0x04, 0x17
        /*004a*/ 	.short	(.L_21 - .L_20)
.L_20:
        /*004c*/ 	.word	0x00000000
        /*0050*/ 	.short	0x0003
        /*0052*/ 	.short	0x0018
        /*0054*/ 	.byte	0x00, 0xf4, 0x21, 0x00


	//----- nvinfo : EIATTR_KPARAM_INFO
	.align		4
.L_21:
        /*0058*/ 	.byte	0x04, 0x17
        /*005a*/ 	.short	(.L_23 - .L_22)
.L_22:
        /*005c*/ 	.word	0x00000000
        /*0060*/ 	.short	0x0002
        /*0062*/ 	.short	0x0010
        /*0064*/ 	.byte	0x00, 0xf4, 0x21, 0x00


	//----- nvinfo : EIATTR_KPARAM_INFO
	.align		4
.L_23:
        /*0068*/ 	.byte	0x04, 0x17
        /*006a*/ 	.short	(.L_25 - .L_24)
.L_24:
        /*006c*/ 	.word	0x00000000
        /*0070*/ 	.short	0x0001
        /*0072*/ 	.short	0x0008
        /*0074*/ 	.byte	0x00, 0xf4, 0x21, 0x00


	//----- nvinfo : EIATTR_KPARAM_INFO
	.align		4
.L_25:
        /*0078*/ 	.byte	0x04, 0x17
        /*007a*/ 	.short	(.L_27 - .L_26)
.L_26:
        /*007c*/ 	.word	0x00000000
        /*0080*/ 	.short	0x0000
        /*0082*/ 	.short	0x0000
        /*0084*/ 	.byte	0x00, 0xf4, 0x21, 0x00


	//----- nvinfo : EIATTR_SPARSE_MMA_MASK
	.align		4
.L_27:
        /*0088*/ 	.byte	0x03, 0x50
        /*008a*/ 	.short	0x0000


	//----- nvinfo : EIATTR_MAXREG_COUNT
	.align		4
        /*008c*/ 	.byte	0x03, 0x1b
        /*008e*/ 	.short	0x00ff


	//----- nvinfo : EIATTR_EXIT_INSTR_OFFSETS
	.align		4
        /*0090*/ 	.byte	0x04, 0x1c
        /*0092*/ 	.short	(.L_29 - .L_28)


	//   ....[0]....
.L_28:
        /*0094*/ 	.word	0x000003e0


	//----- nvinfo : EIATTR_REQNTID
	.align		4
.L_29:
        /*0098*/ 	.byte	0x04, 0x10
        /*009a*/ 	.short	(.L_31 - .L_30)
.L_30:
        /*009c*/ 	.word	0x00000080
        /*00a0*/ 	.word	0x00000001
        /*00a4*/ 	.word	0x00000001


	//----- nvinfo : EIATTR_CBANK_PARAM_SIZE
	.align		4
.L_31:
        /*00a8*/ 	.byte	0x03, 0x19
        /*00aa*/ 	.short	0x003c


	//----- nvinfo : EIATTR_PARAM_CBANK
	.align		4
        /*00ac*/ 	.byte	0x04, 0x0a
        /*00ae*/ 	.short	(.L_33 - .L_32)
	.align		4
.L_32:
        /*00b0*/ 	.word	index@(.nv.constant0.triton_poi_fused__native_batch_norm_legit_no_training_add_47)
        /*00b4*/ 	.short	0x0210
        /*00b6*/ 	.short	0x003c


	//----- nvinfo : EIATTR_SW_WAR
	.align		4
.L_33:
        /*00b8*/ 	.byte	0x04, 0x36
        /*00ba*/ 	.short	(.L_35 - .L_34)
.L_34:
        /*00bc*/ 	.word	0x00000008
.L_35:


//--------------------- .nv.callgraph             --------------------------
	.section	.nv.callgraph,"",@"SHT_CUDA_CALLGRAPH"
	.align	4
	.sectionentsize	8
	.align		4
        /*0000*/ 	.word	0x00000000
	.align		4
        /*0004*/ 	.word	0xffffffff
	.align		4
        /*0008*/ 	.word	0x00000000
	.align		4
        /*000c*/ 	.word	0xfffffffe
	.align		4
        /*0010*/ 	.word	0x00000000
	.align		4
        /*0014*/ 	.word	0xfffffffd
	.align		4
        /*0018*/ 	.word	0x00000000
	.align		4
        /*001c*/ 	.word	0xfffffffc


//--------------------- .nv.constant4             --------------------------
	.section	.nv.constant4,"a",@progbits
	.align	8
	.align		8
.nv.constant4:
        /*0000*/ 	.dword	_$_str
	.align		8
        /*0008*/ 	.dword	_$_str_$_2


//--------------------- .text.triton_poi_fused__native_batch_norm_legit_no_training_add_47 --------------------------
	.section	.text.triton_poi_fused__native_batch_norm_legit_no_training_add_47,"ax",@progbits
	.align	128
        .global         triton_poi_fused__native_batch_norm_legit_no_training_add_47
        .type           triton_poi_fused__native_batch_norm_legit_no_training_add_47,@function
        .size           triton_poi_fused__native_batch_norm_legit_no_training_add_47,(.L_x_1 - triton_poi_fused__native_batch_norm_legit_no_training_add_47)
        .other          triton_poi_fused__native_batch_norm_legit_no_training_add_47,@"STO_CUDA_ENTRY STV_DEFAULT"
triton_poi_fused__native_batch_norm_legit_no_training_add_47:
.text.triton_poi_fused__native_batch_norm_legit_no_training_add_47:
[----:B------:R-:W-:Y:S01]  /*0000*/  LDC R1, c[0x0][0x28] ;  /* 0x00000a00ff017b82 */ /* 0x000fe20000000800 */
[----:B------:R-:W1:Y:S07]  /*0010*/  S2R R0, SR_TID.X ;  /* 0x0000000000007919 */ /* 0x000e6e0000002100 */
[----:B------:R-:W2:Y:S01]  /*0020*/  LDC.64 R2, c[0x0][0x228] ;  /* 0x00008a00ff027b82 */ /* 0x000ea20000000a00 */
[----:B------:R-:W-:Y:S01]  /*0030*/  ULDC.64 UR4, c[0x0][0x208] ;  /* 0x0000820000047ab9 */ /* 0x000fe20000000a00 */
[----:B------:R-:W3:Y:S06]  /*0040*/  S2R R7, SR_CTAID.X ;  /* 0x0000000000077919 */ /* 0x000eec0000002500 */
[----:B------:R-:W4:Y:S08]  /*0050*/  LDC.64 R8, c[0x0][0x230] ;  /* 0x00008c00ff087b82 */ /* 0x000f300000000a00 */
[----:B------:R-:W5:Y:S08]  /*0060*/  LDC.64 R12, c[0x0][0x238] ;  /* 0x00008e00ff0c7b82 */ /* 0x000f700000000a00 */
[----:B------:R-:W4:Y:S01]  /*0070*/  LDC.64 R10, c[0x0][0x210] ;  /* 0x00008400ff0a7b82 */ /* 0x000f220000000a00 */
[----:B-1----:R-:W-:-:S02]  /*0080*/  SHF.L.U32 R0, R0, 0x1, RZ ;  /* 0x0000000100007819 */ /* 0x002fc400000006ff */
[----:B---3--:R-:W-:Y:S02]  /*0090*/  SHF.R.S32.HI R5, RZ, 0x17, R7 ;  /* 0x00000017ff057819 */ /* 0x008fe40000011407 */
[----:B------:R-:W-:Y:S02]  /*00a0*/  LOP3.LUT R0, R0, 0xfe, RZ, 0xc0, !PT ;  /* 0x000000fe00007812 */ /* 0x000fe400078ec0ff */
[----:B------:R-:W-:Y:S02]  /*00b0*/  SGXT R5, R5, 0x1 ;  /* 0x000000010505781a */ /* 0x000fe40000000200 */
[----:B------:R-:W-:Y:S02]  /*00c0*/  LEA R0, R7, R0, 0x8 ;  /* 0x0000000007007211 */ /* 0x000fe400078e40ff */
[----:B------:R-:W1:Y:S02]  /*00d0*/  LDC.64 R6, c[0x0][0x220] ;  /* 0x00008800ff067b82 */ /* 0x000e640000000a00 */
[----:B------:R-:W-:-:S04]  /*00e0*/  LEA.HI R5, R5, R0, RZ, 0x8 ;  /* 0x0000000005057211 */ /* 0x000fc800078f40ff */
[----:B------:R-:W-:-:S04]  /*00f0*/  LOP3.LUT R5, R5, 0xffffff00, RZ, 0xc0, !PT ;  /* 0xffffff0005057812 */ /* 0x000fc800078ec0ff */
[----:B------:R-:W-:Y:S02]  /*0100*/  IADD3 R15, R0, -R5, RZ ;  /* 0x80000005000f7210 */ /* 0x000fe40007ffe0ff */
[----:B------:R-:W3:Y:S03]  /*0110*/  LDC.64 R4, c[0x0][0x218] ;  /* 0x00008600ff047b82 */ /* 0x000ee60000000a00 */
[----:B--2---:R-:W-:-:S06]  /*0120*/  IMAD.WIDE R2, R15, 0x4, R2 ;  /* 0x000000040f027825 */ /* 0x004fcc00078e0202 */
[----:B------:R-:W2:Y:S01]  /*0130*/  LDG.E.EL.64 R2, desc[UR4][R2.64] ;  /* 0x0000000402027981 */ /* 0x000ea2000c2e1b00 */
[----:B-1----:R-:W-:-:S04]  /*0140*/  IMAD.WIDE R6, R15, 0x4, R6 ;  /* 0x000000040f067825 */ /* 0x002fc800078e0206 */
[C---:B----4-:R-:W-:Y:S02]  /*0150*/  IMAD.WIDE R8, R15.reuse, 0x4, R8 ;  /* 0x000000040f087825 */ /* 0x050fe400078e0208 */
[----:B------:R-:W4:Y:S02]  /*0160*/  LDG.E.EL.64 R6, desc[UR4][R6.64] ;  /* 0x0000000406067981 */ /* 0x000f24000c2e1b00 */
[----:B-----5:R-:W-:Y:S02]  /*0170*/  IMAD.WIDE R12, R15, 0x4, R12 ;  /* 0x000000040f0c7825 */ /* 0x020fe400078e020c */
[----:B------:R-:W5:Y:S02]  /*0180*/  LDG.E.EL.64 R8, desc[UR4][R8.64] ;  /* 0x0000000408087981 */ /* 0x000f64000c2e1b00 */
[C---:B---3--:R-:W-:Y:S02]  /*0190*/  IMAD.WIDE R4, R0.reuse, 0x4, R4 ;  /* 0x0000000400047825 */ /* 0x048fe400078e0204 */
[----:B------:R-:W5:Y:S04]  /*01a0*/  LDG.E.EL.64 R12, desc[UR4][R12.64] ;  /* 0x000000040c0c7981 */ /* 0x000f68000c2e1b00 */
[----:B------:R-:W4:Y:S01]  /*01b0*/  LDG.E.64 R4, desc[UR4][R4.64] ;  /* 0x0000000404047981 */ /* 0x000f22000c1e1b00 */
[----:B0-----:R-:W-:-:S06]  /*01c0*/  IMAD.WIDE R10, R0, 0x4, R10 ;  /* 0x00000004000a7825 */ /* 0x001fcc00078e020a */
[----:B------:R-:W3:Y:S01]  /*01d0*/  LDG.E.64 R10, desc[UR4][R10.64] ;  /* 0x000000040a0a7981 */ /* 0x000ee2000c1e1b00 */
[----:B------:R-:W-:Y:S01]  /*01e0*/  HFMA2.MMA R16, -RZ, RZ, 1.625, 0 ;  /* 0x3e800000ff107435 */ /* 0x000fe200000001ff */
[----:B--2---:R-:W-:Y:S01]  /*01f0*/  FADD R2, R2, 9.9999997473787516356e-06 ;  /* 0x3727c5ac02027421 */ /* 0x004fe20000000000 */
[----:B------:R-:W-:-:S03]  /*0200*/  FADD R3, R3, 9.9999997473787516356e-06 ;  /* 0x3727c5ac03037421 */ /* 0x000fc60000000000 */
[----:B------:R-:W0:Y:S08]  /*0210*/  MUFU.SQRT R14, R2 ;  /* 0x00000002000e7308 */ /* 0x000e300000002000 */
[----:B------:R1:W2:Y:S01]  /*0220*/  MUFU.SQRT R15, R3 ;  /* 0x00000003000f7308 */ /* 0x0002a20000002000 */
[C---:B0-----:R-:W-:Y:S02]  /*0230*/  FSETP.GT.AND P0, PT, R14.reuse, 8.50705917302346158658e+37, PT ;  /* 0x7e8000000e00780b */ /* 0x041fe40003f04000 */
[----:B------:R-:W-:Y:S01]  /*0240*/  FSETP.GEU.AND P2, PT, R14, 1.175494350822287508e-38, PT ;  /* 0x008000000e00780b */ /* 0x000fe20003f4e000 */
[----:B-1----:R-:W0:Y:S01]  /*0250*/  LDC.64 R2, c[0x0][0x240] ;  /* 0x00009000ff027b82 */ /* 0x002e220000000a00 */
[----:B--2---:R-:W-:-:S02]  /*0260*/  FSETP.GT.AND P1, PT, R15, 8.50705917302346158658e+37, PT ;  /* 0x7e8000000f00780b */ /* 0x004fc40003f24000 */
[----:B------:R-:W-:-:S07]  /*0270*/  FSETP.GEU.AND P3, PT, R15, 1.175494350822287508e-38, PT ;  /* 0x008000000f00780b */ /* 0x000fce0003f6e000 */
[----:B------:R-:W-:-:S04]  /*0280*/  @P0 FMUL R14, R14, 0.25 ;  /* 0x3e8000000e0e0820 */ /* 0x000fc80000400000 */
[----:B------:R-:W-:Y:S01]  /*0290*/  @!P2 FMUL R14, R14, 16777216 ;  /* 0x4b8000000e0ea820 */ /* 0x000fe20000400000 */
[----:B------:R-:W-:-:S04]  /*02a0*/  @P1 FMUL R15, R15, 0.25 ;  /* 0x3e8000000f0f1820 */ /* 0x000fc80000400000 */
[----:B------:R-:W-:Y:S01]  /*02b0*/  @!P3 FMUL R15, R15, 16777216 ;  /* 0x4b8000000f0fb820 */ /* 0x000fe20000400000 */
[----:B------:R-:W1:Y:S01]  /*02c0*/  MUFU.RCP R14, R14 ;  /* 0x0000000e000e7308 */ /* 0x000e620000001000 */
[----:B------:R-:W-:-:S07]  /*02d0*/  FSEL R17, R16, 1, P0 ;  /* 0x3f80000010117808 */ /* 0x000fce0000000000 */
[----:B------:R-:W2:Y:S01]  /*02e0*/  MUFU.RCP R15, R15 ;  /* 0x0000000f000f7308 */ /* 0x000ea20000001000 */
[----:B------:R-:W-:Y:S01]  /*02f0*/  FSEL R16, R16, 1, P1 ;  /* 0x3f80000010107808 */ /* 0x000fe20000800000 */
[----:B------:R-:W-:-:S04]  /*0300*/  @!P2 FMUL R17, R17, 16777216 ;  /* 0x4b8000001111a820 */ /* 0x000fc80000400000 */
[----:B------:R-:W-:Y:S01]  /*0310*/  @!P3 FMUL R16, R16, 16777216 ;  /* 0x4b8000001010b820 */ /* 0x000fe20000400000 */
[----:B----4-:R-:W-:Y:S01]  /*0320*/  FADD R5, R5, -R7 ;  /* 0x8000000705057221 */ /* 0x010fe20000000000 */
[----:B------:R-:W-:Y:S01]  /*0330*/  FADD R4, R4, -R6 ;  /* 0x8000000604047221 */ /* 0x000fe20000000000 */
[----:B-1----:R-:W-:Y:S01]  /*0340*/  FMUL R17, R14, R17 ;  /* 0x000000110e117220 */ /* 0x002fe20000400000 */
[----:B--2---:R-:W-:-:S03]  /*0350*/  FMUL R16, R15, R16 ;  /* 0x000000100f107220 */ /* 0x004fc60000400000 */
[----:B------:R-:W-:Y:S01]  /*0360*/  FMUL R17, R4, R17 ;  /* 0x0000001104117220 */ /* 0x000fe20000400000 */
[----:B------:R-:W-:-:S03]  /*0370*/  FMUL R16, R5, R16 ;  /* 0x0000001005107220 */ /* 0x000fc60000400000 */
[----:B-----5:R-:W-:Y:S01]  /*0380*/  FFMA R17, R8, R17, R12 ;  /* 0x0000001108117223 */ /* 0x020fe2000000000c */
[----:B------:R-:W-:Y:S01]  /*0390*/  FFMA R16, R9, R16, R13 ;  /* 0x0000001009107223 */ /* 0x000fe2000000000d */
[----:B0-----:R-:W-:-:S04]  /*03a0*/  IMAD.WIDE R2, R0, 0x4, R2 ;  /* 0x0000000400027825 */ /* 0x001fc800078e0202 */
[----:B---3--:R-:W-:Y:S01]  /*03b0*/  FADD R10, R10, R17 ;  /* 0x000000110a0a7221 */ /* 0x008fe20000000000 */
[----:B------:R-:W-:-:S05]  /*03c0*/  FADD R11, R11, R16 ;  /* 0x000000100b0b7221 */ /* 0x000fca0000000000 */
[----:B------:R-:W-:Y:S01]  /*03d0*/  STG.E.64 desc[UR4][R2.64], R10 ;  /* 0x0000000a02007986 */ /* 0x000fe2000c101b04 */
[----:B------:R-:W-:Y:S05]  /*03e0*/  EXIT ;  /* 0x000000000000794d */ /* 0x000fea0003800000 */
.L_x_0:
[----:B------:R-:W-:-:S00]  /*03f0*/  BRA `(.L_x_0) ;  /* 0xfffffffc00fc7947 */ /* 0x000fc0000383ffff */
[----:B------:R-:W-:-:S00]  /*0400*/  NOP ;  /* 0x0000000000007918 */ /* 0x000fc00000000000 */
[----:B------:R-:W-:-:S00]  /*0410*/  NOP ;  /* 0x0000000000007918 */ /* 0x000fc00000000000 */
[----:B------:R-:W-:-:S00]  /*0420*/  NOP ;  /* 0x0000000000007918 */ /* 0x000fc00000000000 */
[----:B------:R-:W-:-:S00]  /*0430*/  NOP ;  /* 0x0000000000007918 */ /* 0x000fc00000000000 */
[----:B------:R-:W-:-:S00]  /*0440*/  NOP ;  /* 0x0000000000007918 */ /* 0x000fc00000000000 */
[----:B------:R-:W-:-:S00]  /*0450*/  NOP ;  /* 0x0000000000007918 */ /* 0x000fc00000000000 */
[----:B------:R-:W-:-:S00]  /*0460*/  NOP ;  /* 0x0000000000007918 */ /* 0x000fc00000000000 */
[----:B------:R-:W-:-:S00]  /*0470*/  NOP ;  /* 0x0000000000007918 */ /* 0x000fc00000000000 */
.L_x_1:


//--------------------- .nv.global.init           --------------------------
	.section	.nv.global.init,"aw",@progbits
.nv.global.init:
	.type		_$_str,@object
	.size		_$_str,(_$_str_$_2 - _$_str)
_$_str:
        /*0000*/ 	.byte	0x5f, 0x5f, 0x43, 0x55, 0x44, 0x41, 0x5f, 0x46, 0x54, 0x5a, 0x00
	.type		_$_str_$_2,@object
	.size		_$_str_$_2,(.L_1 - _$_str_$_2)
_$_str_$_2:
        /*000b*/ 	.byte	0x5f, 0x5f, 0x43, 0x55, 0x44, 0x41, 0x5f, 0x50, 0x52, 0x45, 0x43, 0x5f, 0x53, 0x51, 0x52, 0x54
        /*001b*/ 	.byte	0x00
.L_1:


//--------------------- .nv.constant0.triton_poi_fused__native_batch_norm_legit_no_training_add_47 --------------------------
	.section	.nv.constant0.triton_poi_fused__native_batch_norm_legit_no_training_add_47,"a",@progbits
	.sectionflags	@""
	.align	4
.nv.constant0.triton_poi_fused__native_batch_norm_legit_no_training_add_47:
	.zero		588
